	.headerflags	@"EF_CUDA_TEXMODE_UNIFIED EF_CUDA_64BIT_ADDRESS EF_CUDA_ACCELERATORS EF_CUDA_SM90 EF_CUDA_VIRTUAL_SM(EF_CUDA_SM90)"
	.elftype	@"ET_EXEC"


//--------------------- .nv.info                  --------------------------
	.section	.nv.info,"",@"SHT_CUDA_INFO"
	.align	4


	//----- nvinfo : EIATTR_REGCOUNT
	.align		4
        /*0000*/ 	.byte	0x04, 0x2f
        /*0002*/ 	.short	(.L_1 - .L_0)
	.align		4
.L_0:
        /*0004*/ 	.word	index@(triton_poi_fused__softmax_1)
        /*0008*/ 	.word	0x0000000e


	//----- nvinfo : EIATTR_MIN_STACK_SIZE
	.align		4
.L_1:
        /*000c*/ 	.byte	0x04, 0x12
        /*000e*/ 	.short	(.L_3 - .L_2)
	.align		4
.L_2:
        /*0010*/ 	.word	index@(triton_poi_fused__softmax_1)
        /*0014*/ 	.word	0x00000000


	//----- nvinfo : EIATTR_FRAME_SIZE
	.align		4
.L_3:
        /*0018*/ 	.byte	0x04, 0x11
        /*001a*/ 	.short	(.L_5 - .L_4)
	.align		4
.L_4:
        /*001c*/ 	.word	index@(triton_poi_fused__softmax_1)
        /*0020*/ 	.word	0x00000000


	//----- nvinfo : EIATTR_MIN_STACK_SIZE
	.align		4
.L_5:
        /*0024*/ 	.byte	0x04, 0x12
        /*0026*/ 	.short	(.L_7 - .L_6)
	.align		4
.L_6:
        /*0028*/ 	.word	index@(triton_poi_fused__softmax_1)
        /*002c*/ 	.word	0x00000000
.L_7:


//--------------------- .nv.info.triton_poi_fused__softmax_1 --------------------------
	.section	.nv.info.triton_poi_fused__softmax_1,"",@"SHT_CUDA_INFO"
	.sectionflags	@""
	.align	4


	//----- nvinfo : EIATTR_CUDA_API_VERSION
	.align		4
        /*0000*/ 	.byte	0x04, 0x37
        /*0002*/ 	.short	(.L_9 - .L_8)
.L_8:
        /*0004*/ 	.word	0x0000007c


	//----- nvinfo : EIATTR_KPARAM_INFO
	.align		4
.L_9:
        /*0008*/ 	.byte	0x04, 0x17
        /*000a*/ 	.short	(.L_11 - .L_10)
.L_10:
        /*000c*/ 	.word	0x00000000
        /*0010*/ 	.short	0x0002
        /*0012*/ 	.short	0x0010
        /*0014*/ 	.byte	0x00, 0xf0, 0x11, 0x00


	//----- nvinfo : EIATTR_KPARAM_INFO
	.align		4
.L_11:
        /*0018*/ 	.byte	0x04, 0x17
        /*001a*/ 	.short	(.L_13 - .L_12)
.L_12:
        /*001c*/ 	.word	0x00000000
        /*0020*/ 	.short	0x0001
        /*0022*/ 	.short	0x0008
        /*0024*/ 	.byte	0x00, 0xf4, 0x21, 0x00


	//----- nvinfo : EIATTR_KPARAM_INFO
	.align		4
.L_13:
        /*0028*/ 	.byte	0x04, 0x17
        /*002a*/ 	.short	(.L_15 - .L_14)
.L_14:
        /*002c*/ 	.word	0x00000000
        /*0030*/ 	.short	0x0000
        /*0032*/ 	.short	0x0000
        /*0034*/ 	.byte	0x00, 0xf4, 0x21, 0x00


	//----- nvinfo : EIATTR_SPARSE_MMA_MASK
	.align		4
.L_15:
        /*0038*/ 	.byte	0x03, 0x50
        /*003a*/ 	.short	0x0000


	//----- nvinfo : EIATTR_MAXREG_COUNT
	.align		4
        /*003c*/ 	.byte	0x03, 0x1b
        /*003e*/ 	.short	0x00ff


	//----- nvinfo : EIATTR_EXIT_INSTR_OFFSETS
	.align		4
        /*0040*/ 	.byte	0x04, 0x1c
        /*0042*/ 	.short	(.L_17 - .L_16)


	//   ....[0]....
.L_16:
        /*0044*/ 	.word	0x00000240


	//   ....[1]....
        /*0048*/ 	.word	0x00000260


	//----- nvinfo : EIATTR_REQNTID
	.align		4
.L_17:
        /*004c*/ 	.byte	0x04, 0x10
        /*004e*/ 	.short	(.L_19 - .L_18)
.L_18:
        /*0050*/ 	.word	0x00000080
        /*0054*/ 	.word	0x00000001
        /*0058*/ 	.word	0x00000001


	//----- nvinfo : EIATTR_CBANK_PARAM_SIZE
	.align		4
.L_19:
        /*005c*/ 	.byte	0x03, 0x19
        /*005e*/ 	.short	0x0014


	//----- nvinfo : EIATTR_PARAM_CBANK
	.align		4
        /*0060*/ 	.byte	0x04, 0x0a
        /*0062*/ 	.short	(.L_21 - .L_20)
	.align		4
.L_20:
        /*0064*/ 	.word	index@(.nv.constant0.triton_poi_fused__softmax_1)
        /*0068*/ 	.short	0x0210
        /*006a*/ 	.short	0x0014


	//----- nvinfo : EIATTR_SW_WAR
	.align		4
.L_21:
        /*006c*/ 	.byte	0x04, 0x36
        /*006e*/ 	.short	(.L_23 - .L_22)
.L_22:
        /*0070*/ 	.word	0x00000008
.L_23:


//--------------------- .nv.callgraph             --------------------------
	.section	.nv.callgraph,"",@"SHT_CUDA_CALLGRAPH"
	.align	4
	.sectionentsize	8
	.align		4
        /*0000*/ 	.word	0x00000000
	.align		4
        /*0004*/ 	.word	0xffffffff
	.align		4
        /*0008*/ 	.word	0x00000000
	.align		4
        /*000c*/ 	.word	0xfffffffe
	.align		4
        /*0010*/ 	.word	0x00000000
	.align		4
        /*0014*/ 	.word	0xfffffffd
	.align		4
        /*0018*/ 	.word	0x00000000
	.align		4
        /*001c*/ 	.word	0xfffffffc


//--------------------- .text.triton_poi_fused__softmax_1 --------------------------
	.section	.text.triton_poi_fused__softmax_1,"ax",@progbits
	.align	128
        .global         triton_poi_fused__softmax_1
        .type           triton_poi_fused__softmax_1,@function
        .size           triton_poi_fused__softmax_1,(.L_x_1 - triton_poi_fused__softmax_1)
        .other          triton_poi_fused__softmax_1,@"STO_CUDA_ENTRY STV_DEFAULT"
triton_poi_fused__softmax_1:
.text.triton_poi_fused__softmax_1:
[----:B------:R-:W0:Y:S02]  /*0000*/  LDC R1, c[0x0][0x28] ;  /* 0x00000a00ff017b82 */ /* 0x000e240000000800 */
[----:B------:R-:W1:Y:S01]  /*0010*/  S2R R0, SR_TID.X ;  /* 0x0000000000007919 */ /* 0x000e620000002100 */
[----:B------:R-:W2:Y:S01]  /*0020*/  LDC.64 R2, c[0x0][0x210] ;  /* 0x00008400ff027b82 */ /* 0x000ea20000000a00 */
[----:B------:R-:W-:Y:S01]  /*0030*/  CS2R R6, SRZ ;  /* 0x0000000000067805 */ /* 0x000fe2000001ff00 */
[----:B------:R-:W-:Y:S01]  /*0040*/  ULDC.64 UR4, c[0x0][0x208] ;  /* 0x0000820000047ab9 */ /* 0x000fe20000000a00 */
[----:B------:R-:W3:Y:S01]  /*0050*/  S2R R9, SR_CTAID.X ;  /* 0x0000000000097919 */ /* 0x000ee20000002500 */
[----:B------:R-:W-:Y:S02]  /*0060*/  MOV R8, RZ ;  /* 0x000000ff00087202 */ /* 0x000fe40000000f00 */
[----:B-1----:R-:W-:Y:S02]  /*0070*/  LOP3.LUT R0, R0, 0x7f, RZ, 0xc0, !PT ;  /* 0x0000007f00007812 */ /* 0x002fe400078ec0ff */
[----:B---3--:R-:W-:Y:S02]  /*0080*/  SHF.R.S32.HI R4, RZ, 0x18, R9 ;  /* 0x00000018ff047819 */ /* 0x008fe40000011409 */
[----:B------:R-:W-:-:S02]  /*0090*/  LEA R9, R9, R0, 0x7 ;  /* 0x0000000009097211 */ /* 0x000fc400078e38ff */
[----:B------:R-:W-:Y:S02]  /*00a0*/  SGXT R0, R4, 0x1 ;  /* 0x000000010400781a */ /* 0x000fe40000000200 */
[----:B------:R-:W-:Y:S02]  /*00b0*/  ISETP.GE.AND P2, PT, R9, 0x100, PT ;  /* 0x000001000900780c */ /* 0x000fe40003f46270 */
[----:B------:R-:W-:-:S04]  /*00c0*/  LEA.HI R0, R0, R9, RZ, 0x2 ;  /* 0x0000000900007211 */ /* 0x000fc800078f10ff */
[----:B------:R-:W-:Y:S01]  /*00d0*/  LOP3.LUT R5, R0, 0xfffffffc, RZ, 0xc0, !PT ;  /* 0xfffffffc00057812 */ /* 0x000fe200078ec0ff */
[----:B------:R-:W-:-:S04]  /*00e0*/  HFMA2.MMA R0, -RZ, RZ, 0, 0 ;  /* 0x00000000ff007435 */ /* 0x000fc800000001ff */
[----:B--2---:R-:W-:-:S05]  /*00f0*/  IMAD.WIDE R4, R5, 0x4, R2 ;  /* 0x0000000405047825 */ /* 0x004fca00078e0202 */
[----:B------:R-:W2:Y:S04]  /*0100*/  @!P2 LDG.E.EL R7, desc[UR4][R4.64+0x4] ;  /* 0x000004040407a981 */ /* 0x000ea8000c2e1900 */
[----:B------:R-:W2:Y:S04]  /*0110*/  @!P2 LDG.E.EL R0, desc[UR4][R4.64] ;  /* 0x000000040400a981 */ /* 0x000ea8000c2e1900 */
[----:B------:R-:W3:Y:S04]  /*0120*/  @!P2 LDG.E.EL R6, desc[UR4][R4.64+0x8] ;  /* 0x000008040406a981 */ /* 0x000ee8000c2e1900 */
[----:B------:R-:W4:Y:S01]  /*0130*/  @!P2 LDG.E.EL R8, desc[UR4][R4.64+0xc] ;  /* 0x00000c040408a981 */ /* 0x000f22000c2e1900 */
[----:B------:R-:W-:Y:S01]  /*0140*/  HFMA2.MMA R11, -RZ, RZ, 0, 0 ;  /* 0x00000000ff0b7435 */ /* 0x000fe200000001ff */
[----:B------:R-:W-:-:S09]  /*0150*/  IMAD.WIDE R2, R9, 0x4, R2 ;  /* 0x0000000409027825 */ /* 0x000fd200078e0202 */
[----:B------:R-:W5:Y:S01]  /*0160*/  @!P2 LDG.E R11, desc[UR4][R2.64] ;  /* 0x00000004020ba981 */ /* 0x000f62000c1e1900 */
[----:B--2---:R-:W-:-:S04]  /*0170*/  FADD R7, R7, R0 ;  /* 0x0000000007077221 */ /* 0x004fc80000000000 */
[----:B---3--:R-:W-:-:S04]  /*0180*/  FADD R7, R7, R6 ;  /* 0x0000000607077221 */ /* 0x008fc80000000000 */
[----:B----4-:R-:W-:Y:S02]  /*0190*/  FADD R8, R7, R8 ;  /* 0x0000000807087221 */ /* 0x010fe40000000000 */
[----:B------:R-:W1:Y:S03]  /*01a0*/  LDC.64 R6, c[0x0][0x218] ;  /* 0x00008600ff067b82 */ /* 0x000e660000000a00 */
[C---:B------:R-:W-:Y:S02]  /*01b0*/  FSETP.GT.AND P0, PT, |R8|.reuse, 8.50705917302346158658e+37, PT ;  /* 0x7e8000000800780b */ /* 0x040fe40003f04200 */
[----:B------:R-:W-:-:S11]  /*01c0*/  FSETP.GEU.AND P1, PT, |R8|, 1.175494350822287508e-38, PT ;  /* 0x008000000800780b */ /* 0x000fd60003f2e200 */
[----:B------:R-:W-:-:S04]  /*01d0*/  @P0 FMUL R8, R8, 0.25 ;  /* 0x3e80000008080820 */ /* 0x000fc80000400000 */
[----:B------:R-:W-:-:S06]  /*01e0*/  @!P1 FMUL R8, R8, 16777216 ;  /* 0x4b80000008089820 */ /* 0x000fcc0000400000 */
[----:B------:R-:W2:Y:S01]  /*01f0*/  MUFU.RCP R8, R8 ;  /* 0x0000000800087308 */ /* 0x000ea20000001000 */
[----:B-----5:R-:W-:-:S04]  /*0200*/  @P0 FMUL R11, R11, 0.25 ;  /* 0x3e8000000b0b0820 */ /* 0x020fc80000400000 */
[----:B------:R-:W-:Y:S01]  /*0210*/  @!P1 FMUL R11, R11, 16777216 ;  /* 0x4b8000000b0b9820 */ /* 0x000fe20000400000 */
[----:B-1----:R-:W-:-:S04]  /*0220*/  IMAD.WIDE R2, R9, 0x4, R6 ;  /* 0x0000000409027825 */ /* 0x002fc800078e0206 */
[----:B--2---:R-:W-:Y:S01]  /*0230*/  FMUL R11, R8, R11 ;  /* 0x0000000b080b7220 */ /* 0x004fe20000400000 */
[----:B------:R-:W-:Y:S06]  /*0240*/  @P2 EXIT ;  /* 0x000000000000294d */ /* 0x000fec0003800000 */
[----:B------:R-:W-:Y:S01]  /*0250*/  STG.E desc[UR4][R2.64], R11 ;  /* 0x0000000b02007986 */ /* 0x000fe2000c101904 */
[----:B------:R-:W-:Y:S05]  /*0260*/  EXIT ;  /* 0x000000000000794d */ /* 0x000fea0003800000 */
.L_x_0:
[----:B------:R-:W-:-:S00]  /*0270*/  BRA `(.L_x_0) ;  /* 0xfffffffc00fc7947 */ /* 0x000fc0000383ffff */
[----:B------:R-:W-:-:S00]  /*0280*/  NOP ;  /* 0x0000000000007918 */ /* 0x000fc00000000000 */
[----:B------:R-:W-:-:S00]  /*0290*/  NOP ;  /* 0x0000000000007918 */ /* 0x000fc00000000000 */
[----:B------:R-:W-:-:S00]  /*02a0*/  NOP ;  /* 0x0000000000007918 */ /* 0x000fc00000000000 */
[----:B------:R-:W-:-:S00]  /*02b0*/  NOP ;  /* 0x0000000000007918 */ /* 0x000fc00000000000 */
[----:B------:R-:W-:-:S00]  /*02c0*/  NOP ;  /* 0x0000000000007918 */ /* 0x000fc00000000000 */
[----:B------:R-:W-:-:S00]  /*02d0*/  NOP ;  /* 0x0000000000007918 */ /* 0x000fc00000000000 */
[----:B------:R-:W-:-:S00]  /*02e0*/  NOP ;  /* 0x0000000000007918 */ /* 0x000fc00000000000 */
[----:B------:R-:W-:-:S00]  /*02f0*/  NOP ;  /* 0x0000000000007918 */ /* 0x000fc00000000000 */
.L_x_1:


//--------------------- .nv.constant0.triton_poi_fused__softmax_1 --------------------------
	.section	.nv.constant0.triton_poi_fused__softmax_1,"a",@progbits
	.sectionflags	@""
	.align	4
.nv.constant0.triton_poi_fused__softmax_1:
	.zero		548
